//
// Generated by NVIDIA NVVM Compiler
//
// Compiler Build ID: CL-36424714
// Cuda compilation tools, release 13.0, V13.0.88
// Based on NVVM 20.0.0
//

.version 9.0
.target sm_100
.address_size 64

	// .globl	_Z9sum_arrayPiS_S_S_i

.visible .entry _Z9sum_arrayPiS_S_S_i(
	.param .u64 .ptr .align 1 _Z9sum_arrayPiS_S_S_i_param_0,
	.param .u64 .ptr .align 1 _Z9sum_arrayPiS_S_S_i_param_1,
	.param .u64 .ptr .align 1 _Z9sum_arrayPiS_S_S_i_param_2,
	.param .u64 .ptr .align 1 _Z9sum_arrayPiS_S_S_i_param_3,
	.param .u32 _Z9sum_arrayPiS_S_S_i_param_4
)
{
	.reg .pred 	%p<2>;
	.reg .b32 	%r<11>;
	.reg .b64 	%rd<14>;

	ld.param.u64 	%rd1, [_Z9sum_arrayPiS_S_S_i_param_0];
	ld.param.u64 	%rd2, [_Z9sum_arrayPiS_S_S_i_param_1];
	ld.param.u64 	%rd3, [_Z9sum_arrayPiS_S_S_i_param_2];
	ld.param.u64 	%rd4, [_Z9sum_arrayPiS_S_S_i_param_3];
	ld.param.u32 	%r2, [_Z9sum_arrayPiS_S_S_i_param_4];
	mov.u32 	%r3, %ctaid.x;
	mov.u32 	%r4, %ntid.x;
	mov.u32 	%r5, %tid.x;
	mad.lo.s32 	%r1, %r3, %r4, %r5;
	setp.ge.s32 	%p1, %r1, %r2;
	@%p1 bra 	$L__BB0_2;
	cvta.to.global.u64 	%rd5, %rd1;
	cvta.to.global.u64 	%rd6, %rd2;
	cvta.to.global.u64 	%rd7, %rd3;
	cvta.to.global.u64 	%rd8, %rd4;
	mul.wide.s32 	%rd9, %r1, 4;
	add.s64 	%rd10, %rd5, %rd9;
	ld.global.u32 	%r6, [%rd10];
	add.s64 	%rd11, %rd6, %rd9;
	ld.global.u32 	%r7, [%rd11];
	add.s32 	%r8, %r7, %r6;
	add.s64 	%rd12, %rd7, %rd9;
	ld.global.u32 	%r9, [%rd12];
	add.s32 	%r10, %r8, %r9;
	add.s64 	%rd13, %rd8, %rd9;
	st.global.u32 	[%rd13], %r10;
$L__BB0_2:
	ret;

}


// ===== COMPILED SASS (sm_100) =====

	.target	sm_100

	.elftype	@"ET_EXEC"


//--------------------- .note.nv.tkinfo           --------------------------
	.section	.note.nv.tkinfo,"",@"SHT_NOTE"
	.sectionflags	@"SHF_NOTE_NV_TKINFO"
	.tkinfo
        /*0018*/ 	.word	0x00000002
        /*0030*/ 	.string	""
        /*0030*/ 	.string	"ptxas"
        /*0030*/ 	.string	"Cuda compilation tools, release 13.0, V13.0.88"
        /*0030*/ 	.string	"Build cuda_13.0.r13.0/compiler.36424714_0"
        /*0030*/ 	.string	"-arch sm_100 -m 64 "



//--------------------- .note.nv.cuinfo           --------------------------
	.section	.note.nv.cuinfo,"",@"SHT_NOTE"
	.sectionflags	@"SHF_NOTE_NV_CUINFO"
        /*0018*/ 	.short	0x0002
        /*001a*/ 	.short	0x0064
        /*001c*/ 	.short	0x0082
	.zero		2


//--------------------- .nv.info                  --------------------------
	.section	.nv.info,"",@"SHT_CUDA_INFO"
	.align	4


	//----- nvinfo : EIATTR_REGCOUNT
	.align		4
        /*0000*/ 	.byte	0x04, 0x2f
        /*0002*/ 	.short	(.L_1 - .L_0)
	.align		4
.L_0:
        /*0004*/ 	.word	index@(_Z9sum_arrayPiS_S_S_i)
        /*0008*/ 	.word	0x0000000e


	//----- nvinfo : EIATTR_FRAME_SIZE
	.align		4
.L_1:
        /*000c*/ 	.byte	0x04, 0x11
        /*000e*/ 	.short	(.L_3 - .L_2)
	.align		4
.L_2:
        /*0010*/ 	.word	index@(_Z9sum_arrayPiS_S_S_i)
        /*0014*/ 	.word	0x00000000


	//----- nvinfo : EIATTR_MIN_STACK_SIZE
	.align		4
.L_3:
        /*0018*/ 	.byte	0x04, 0x12
        /*001a*/ 	.short	(.L_5 - .L_4)
	.align		4
.L_4:
        /*001c*/ 	.word	index@(_Z9sum_arrayPiS_S_S_i)
        /*0020*/ 	.word	0x00000000
.L_5:


//--------------------- .nv.compat                --------------------------
	.section	.nv.compat,"",@"SHT_CUDA_COMPAT_INFO"
	.align	4
        /*0000*/ 	.byte	0x02, 0x09, 0x00, 0x00, 0x02, 0x02, 0x01, 0x00, 0x02, 0x05, 0x05, 0x00, 0x03, 0x07, 0x01, 0x01
        /*0010*/ 	.byte	0x02, 0x03, 0x00, 0x00, 0x02, 0x06, 0x01, 0x00, 0x04, 0x0b, 0x08, 0x00, 0x09, 0x00, 0x00, 0x00
        /*0020*/ 	.byte	0x00, 0x00, 0x00, 0x00


//--------------------- .nv.info._Z9sum_arrayPiS_S_S_i --------------------------
	.section	.nv.info._Z9sum_arrayPiS_S_S_i,"",@"SHT_CUDA_INFO"
	.sectionflags	@""
	.align	4


	//----- nvinfo : EIATTR_CUDA_API_VERSION
	.align		4
        /*0000*/ 	.byte	0x04, 0x37
        /*0002*/ 	.short	(.L_7 - .L_6)
.L_6:
        /*0004*/ 	.word	0x00000082


	//----- nvinfo : EIATTR_KPARAM_INFO
	.align		4
.L_7:
        /*0008*/ 	.byte	0x04, 0x17
        /*000a*/ 	.short	(.L_9 - .L_8)
.L_8:
        /*000c*/ 	.word	0x00000000
        /*0010*/ 	.short	0x0004
        /*0012*/ 	.short	0x0020
        /*0014*/ 	.byte	0x00, 0xf0, 0x11, 0x00


	//----- nvinfo : EIATTR_KPARAM_INFO
	.align		4
.L_9:
        /*0018*/ 	.byte	0x04, 0x17
        /*001a*/ 	.short	(.L_11 - .L_10)
.L_10:
        /*001c*/ 	.word	0x00000000
        /*0020*/ 	.short	0x0003
        /*0022*/ 	.short	0x0018
        /*0024*/ 	.byte	0x00, 0xf5, 0x21, 0x00


	//----- nvinfo : EIATTR_KPARAM_INFO
	.align		4
.L_11:
        /*0028*/ 	.byte	0x04, 0x17
        /*002a*/ 	.short	(.L_13 - .L_12)
.L_12:
        /*002c*/ 	.word	0x00000000
        /*0030*/ 	.short	0x0002
        /*0032*/ 	.short	0x0010
        /*0034*/ 	.byte	0x00, 0xf5, 0x21, 0x00


	//----- nvinfo : EIATTR_KPARAM_INFO
	.align		4
.L_13:
        /*0038*/ 	.byte	0x04, 0x17
        /*003a*/ 	.short	(.L_15 - .L_14)
.L_14:
        /*003c*/ 	.word	0x00000000
        /*0040*/ 	.short	0x0001
        /*0042*/ 	.short	0x0008
        /*0044*/ 	.byte	0x00, 0xf5, 0x21, 0x00


	//----- nvinfo : EIATTR_KPARAM_INFO
	.align		4
.L_15:
        /*0048*/ 	.byte	0x04, 0x17
        /*004a*/ 	.short	(.L_17 - .L_16)
.L_16:
        /*004c*/ 	.word	0x00000000
        /*0050*/ 	.short	0x0000
        /*0052*/ 	.short	0x0000
        /*0054*/ 	.byte	0x00, 0xf5, 0x21, 0x00


	//----- nvinfo : EIATTR_SPARSE_MMA_MASK
	.align		4
.L_17:
        /*0058*/ 	.byte	0x03, 0x50
        /*005a*/ 	.short	0x0000


	//----- nvinfo : EIATTR_MAXREG_COUNT
	.align		4
        /*005c*/ 	.byte	0x03, 0x1b
        /*005e*/ 	.short	0x00ff


	//----- nvinfo : EIATTR_MERCURY_ISA_VERSION
	.align		4
        /*0060*/ 	.byte	0x03, 0x5f
        /*0062*/ 	.short	0x0101


	//----- nvinfo : EIATTR_VRC_CTA_INIT_COUNT
	.align		4
        /*0064*/ 	.byte	0x02, 0x4a
	.zero		1
	.zero		1


	//----- nvinfo : EIATTR_EXIT_INSTR_OFFSETS
	.align		4
        /*0068*/ 	.byte	0x04, 0x1c
        /*006a*/ 	.short	(.L_19 - .L_18)


	//   ....[0]....
.L_18:
        /*006c*/ 	.word	0x00000070


	//   ....[1]....
        /*0070*/ 	.word	0x00000160


	//----- nvinfo : EIATTR_CBANK_PARAM_SIZE
	.align		4
.L_19:
        /*0074*/ 	.byte	0x03, 0x19
        /*0076*/ 	.short	0x0024


	//----- nvinfo : EIATTR_PARAM_CBANK
	.align		4
        /*0078*/ 	.byte	0x04, 0x0a
        /*007a*/ 	.short	(.L_21 - .L_20)
	.align		4
.L_20:
        /*007c*/ 	.word	index@(.nv.constant0._Z9sum_arrayPiS_S_S_i)
        /*0080*/ 	.short	0x0380
        /*0082*/ 	.short	0x0024


	//----- nvinfo : EIATTR_SW_WAR
	.align		4
.L_21:
        /*0084*/ 	.byte	0x04, 0x36
        /*0086*/ 	.short	(.L_23 - .L_22)
.L_22:
        /*0088*/ 	.word	0x00000008
.L_23:


//--------------------- .nv.callgraph             --------------------------
	.section	.nv.callgraph,"",@"SHT_CUDA_CALLGRAPH"
	.align	4
	.sectionentsize	8
	.align		4
        /*0000*/ 	.word	0x00000000
	.align		4
        /*0004*/ 	.word	0xffffffff
	.align		4
        /*0008*/ 	.word	0x00000000
	.align		4
        /*000c*/ 	.word	0xfffffffe
	.align		4
        /*0010*/ 	.word	0x00000000
	.align		4
        /*0014*/ 	.word	0xfffffffd
	.align		4
        /*0018*/ 	.word	0x00000000
	.align		4
        /*001c*/ 	.word	0xfffffffc


//--------------------- .text._Z9sum_arrayPiS_S_S_i --------------------------
	.section	.text._Z9sum_arrayPiS_S_S_i,"ax",@progbits
	.align	128
        .global         _Z9sum_arrayPiS_S_S_i
        .type           _Z9sum_arrayPiS_S_S_i,@function
        .size           _Z9sum_arrayPiS_S_S_i,(.L_x_1 - _Z9sum_arrayPiS_S_S_i)
        .other          _Z9sum_arrayPiS_S_S_i,@"STO_CUDA_ENTRY STV_DEFAULT"
_Z9sum_arrayPiS_S_S_i:
.text._Z9sum_arrayPiS_S_S_i:
[----:B------:R-:W-:Y:S01]  /*0000*/  LDC R1, c[0x0][0x37c] ;  /* 0x0000df00ff017b82 */ /* 0x000fe20000000800 */
[----:B------:R-:W0:Y:S07]  /*0010*/  S2R R0, SR_TID.X ;  /* 0x0000000000007919 */ /* 0x000e2e0000002100 */
[----:B------:R-:W0:Y:S01]  /*0020*/  S2UR UR4, SR_CTAID.X ;  /* 0x00000000000479c3 */ /* 0x000e220000002500 */
[----:B------:R-:W1:Y:S07]  /*0030*/  LDCU UR5, c[0x0][0x3a0] ;  /* 0x00007400ff0577ac */ /* 0x000e6e0008000800 */
[----:B------:R-:W0:Y:S02]  /*0040*/  LDC R11, c[0x0][0x360] ;  /* 0x0000d800ff0b7b82 */ /* 0x000e240000000800 */
[----:B0-----:R-:W-:-:S05]  /*0050*/  IMAD R11, R11, UR4, R0 ;  /* 0x000000040b0b7c24 */ /* 0x001fca000f8e0200 */
[----:B-1----:R-:W-:-:S13]  /*0060*/  ISETP.GE.AND P0, PT, R11, UR5, PT ;  /* 0x000000050b007c0c */ /* 0x002fda000bf06270 */
[----:B------:R-:W-:Y:S05]  /*0070*/  @P0 EXIT ;  /* 0x000000000000094d */ /* 0x000fea0003800000 */
[----:B------:R-:W0:Y:S01]  /*0080*/  LDC.64 R2, c[0x0][0x380] ;  /* 0x0000e000ff027b82 */ /* 0x000e220000000a00 */
[----:B------:R-:W1:Y:S07]  /*0090*/  LDCU.64 UR4, c[0x0][0x358] ;  /* 0x00006b00ff0477ac */ /* 0x000e6e0008000a00 */
[----:B------:R-:W2:Y:S08]  /*00a0*/  LDC.64 R4, c[0x0][0x388] ;  /* 0x0000e200ff047b82 */ /* 0x000eb00000000a00 */
[----:B------:R-:W3:Y:S01]  /*00b0*/  LDC.64 R6, c[0x0][0x390] ;  /* 0x0000e400ff067b82 */ /* 0x000ee20000000a00 */
[----:B0-----:R-:W-:-:S07]  /*00c0*/  IMAD.WIDE R2, R11, 0x4, R2 ;  /* 0x000000040b027825 */ /* 0x001fce00078e0202 */
[----:B------:R-:W0:Y:S01]  /*00d0*/  LDC.64 R8, c[0x0][0x398] ;  /* 0x0000e600ff087b82 */ /* 0x000e220000000a00 */
[----:B-1----:R-:W4:Y:S01]  /*00e0*/  LDG.E R2, desc[UR4][R2.64] ;  /* 0x0000000402027981 */ /* 0x002f22000c1e1900 */
[----:B--2---:R-:W-:-:S06]  /*00f0*/  IMAD.WIDE R4, R11, 0x4, R4 ;  /* 0x000000040b047825 */ /* 0x004fcc00078e0204 */
[----:B------:R-:W4:Y:S01]  /*0100*/  LDG.E R5, desc[UR4][R4.64] ;  /* 0x0000000404057981 */ /* 0x000f22000c1e1900 */
[----:B---3--:R-:W-:-:S06]  /*0110*/  IMAD.WIDE R6, R11, 0x4, R6 ;  /* 0x000000040b067825 */ /* 0x008fcc00078e0206 */
[----:B------:R-:W4:Y:S01]  /*0120*/  LDG.E R6, desc[UR4][R6.64] ;  /* 0x0000000406067981 */ /* 0x000f22000c1e1900 */
[----:B0-----:R-:W-:Y:S01]  /*0130*/  IMAD.WIDE R8, R11, 0x4, R8 ;  /* 0x000000040b087825 */ /* 0x001fe200078e0208 */
[----:B----4-:R-:W-:-:S05]  /*0140*/  IADD3 R11, PT, PT, R6, R5, R2 ;  /* 0x00000005060b7210 */ /* 0x010fca0007ffe002 */
[----:B------:R-:W-:Y:S01]  /*0150*/  STG.E desc[UR4][R8.64], R11 ;  /* 0x0000000b08007986 */ /* 0x000fe2000c101904 */
[----:B------:R-:W-:Y:S05]  /*0160*/  EXIT ;  /* 0x000000000000794d */ /* 0x000fea0003800000 */
.L_x_0:
[----:B------:R-:W-:-:S00]  /*0170*/  BRA `(.L_x_0) ;  /* 0xfffffffc00fc7947 */ /* 0x000fc0000383ffff */
[----:B------:R-:W-:-:S00]  /*0180*/  NOP ;  /* 0x0000000000007918 */ /* 0x000fc00000000000 */
[----:B------:R-:W-:-:S00]  /*0190*/  NOP ;  /* 0x0000000000007918 */ /* 0x000fc00000000000 */
[----:B------:R-:W-:-:S00]  /*01a0*/  NOP ;  /* 0x0000000000007918 */ /* 0x000fc00000000000 */
[----:B------:R-:W-:-:S00]  /*01b0*/  NOP ;  /* 0x0000000000007918 */ /* 0x000fc00000000000 */
[----:B------:R-:W-:-:S00]  /*01c0*/  NOP ;  /* 0x0000000000007918 */ /* 0x000fc00000000000 */
[----:B------:R-:W-:-:S00]  /*01d0*/  NOP ;  /* 0x0000000000007918 */ /* 0x000fc00000000000 */
[----:B------:R-:W-:-:S00]  /*01e0*/  NOP ;  /* 0x0000000000007918 */ /* 0x000fc00000000000 */
[----:B------:R-:W-:-:S00]  /*01f0*/  NOP ;  /* 0x0000000000007918 */ /* 0x000fc00000000000 */
.L_x_1:


//--------------------- .nv.shared.reserved.0     --------------------------
	.section	.nv.shared.reserved.0,"aw",@nobits
	.weak		__nv_reservedSMEM_offset_0_alias
	.size		__nv_reservedSMEM_offset_0_alias, 0, 64
	.other		__nv_reservedSMEM_offset_0_alias,@"STO_CUDA_RESERVED_SHARED STV_DEFAULT"
__nv_reservedSMEM_offset_0_alias:
	.zero		0
	.zero		64


//--------------------- .nv.constant0._Z9sum_arrayPiS_S_S_i --------------------------
	.section	.nv.constant0._Z9sum_arrayPiS_S_S_i,"a",@progbits
	.sectionflags	@""
	.align	4
.nv.constant0._Z9sum_arrayPiS_S_S_i:
	.zero		932


//--------------------- SYMBOLS --------------------------

	.type		.nv.reservedSmem.offset0,@object
	.size		.nv.reservedSmem.offset0,0x4
